	.headerflags	@"EF_CUDA_TEXMODE_UNIFIED EF_CUDA_64BIT_ADDRESS EF_CUDA_ACCELERATORS EF_CUDA_SM90 EF_CUDA_VIRTUAL_SM(EF_CUDA_SM90)"
	.elftype	@"ET_EXEC"


//--------------------- .nv.info                  --------------------------
	.section	.nv.info,"",@"SHT_CUDA_INFO"
	.align	4


	//----- nvinfo : EIATTR_REGCOUNT
	.align		4
        /*0000*/ 	.byte	0x04, 0x2f
        /*0002*/ 	.short	(.L_3 - .L_2)
	.align		4
.L_2:
        /*0004*/ 	.word	index@(triton_poi_fused__native_batch_norm_legit_no_training_add_relu_6)
        /*0008*/ 	.word	0x00000013


	//----- nvinfo : EIATTR_MIN_STACK_SIZE
	.align		4
.L_3:
        /*000c*/ 	.byte	0x04, 0x12
        /*000e*/ 	.short	(.L_5 - .L_4)
	.align		4
.L_4:
        /*0010*/ 	.word	index@(triton_poi_fused__native_batch_norm_legit_no_training_add_relu_6)
        /*0014*/ 	.word	0x00000000


	//----- nvinfo : EIATTR_FRAME_SIZE
	.align		4
.L_5:
        /*0018*/ 	.byte	0x04, 0x11
        /*001a*/ 	.short	(.L_7 - .L_6)
	.align		4
.L_6:
        /*001c*/ 	.word	index@(triton_poi_fused__native_batch_norm_legit_no_training_add_relu_6)
        /*0020*/ 	.word	0x00000000


	//----- nvinfo : EIATTR_MIN_STACK_SIZE
	.align		4
.L_7:
        /*0024*/ 	.byte	0x04, 0x12
        /*0026*/ 	.short	(.L_9 - .L_8)
	.align		4
.L_8:
        /*0028*/ 	.word	index@(triton_poi_fused__native_batch_norm_legit_no_training_add_relu_6)
        /*002c*/ 	.word	0x00000000
.L_9:


//--------------------- .nv.info.triton_poi_fused__native_batch_norm_legit_no_training_add_relu_6 --------------------------
	.section	.nv.info.triton_poi_fused__native_batch_norm_legit_no_training_add_relu_6,"",@"SHT_CUDA_INFO"
	.sectionflags	@""
	.align	4


	//----- nvinfo : EIATTR_CUDA_API_VERSION
	.align		4
        /*0000*/ 	.byte	0x04, 0x37
        /*0002*/ 	.short	(.L_11 - .L_10)
.L_10:
        /*0004*/ 	.word	0x0000007c


	//----- nvinfo : EIATTR_KPARAM_INFO
	.align		4
.L_11:
        /*0008*/ 	.byte	0x04, 0x17
        /*000a*/ 	.short	(.L_13 - .L_12)
.L_12:
        /*000c*/ 	.word	0x00000000
        /*0010*/ 	.short	0x0007
        /*0012*/ 	.short	0x0038
        /*0014*/ 	.byte	0x00, 0xf0, 0x11, 0x00


	//----- nvinfo : EIATTR_KPARAM_INFO
	.align		4
.L_13:
        /*0018*/ 	.byte	0x04, 0x17
        /*001a*/ 	.short	(.L_15 - .L_14)
.L_14:
        /*001c*/ 	.word	0x00000000
        /*0020*/ 	.short	0x0006
        /*0022*/ 	.short	0x0030
        /*0024*/ 	.byte	0x00, 0xf4, 0x21, 0x00


	//----- nvinfo : EIATTR_KPARAM_INFO
	.align		4
.L_15:
        /*0028*/ 	.byte	0x04, 0x17
        /*002a*/ 	.short	(.L_17 - .L_16)
.L_16:
        /*002c*/ 	.word	0x00000000
        /*0030*/ 	.short	0x0005
        /*0032*/ 	.short	0x0028
        /*0034*/ 	.byte	0x00, 0xf4, 0x21, 0x00


	//----- nvinfo : EIATTR_KPARAM_INFO
	.align		4
.L_17:
        /*0038*/ 	.byte	0x04, 0x17
        /*003a*/ 	.short	(.L_19 - .L_18)
.L_18:
        /*003c*/ 	.word	0x00000000
        /*0040*/ 	.short	0x0004
        /*0042*/ 	.short	0x0020
        /*0044*/ 	.byte	0x00, 0xf4, 0x21, 0x00


	//----- nvinfo : EIATTR_KPARAM_INFO
	.align		4
.L_19:
        /*0048*/ 	.byte	0x04, 0x17
        /*004a*/ 	.short	(.L_21 - .L_20)
.L_20:
        /*004c*/ 	.word	0x00000000
        /*0050*/ 	.short	0x0003
        /*0052*/ 	.short	0x0018
        /*0054*/ 	.byte	0x00, 0xf4, 0x21, 0x00


	//----- nvinfo : EIATTR_KPARAM_INFO
	.align		4
.L_21:
        /*0058*/ 	.byte	0x04, 0x17
        /*005a*/ 	.short	(.L_23 - .L_22)
.L_22:
        /*005c*/ 	.word	0x00000000
        /*0060*/ 	.short	0x0002
        /*0062*/ 	.short	0x0010
        /*0064*/ 	.byte	0x00, 0xf4, 0x21, 0x00


	//----- nvinfo : EIATTR_KPARAM_INFO
	.align		4
.L_23:
        /*0068*/ 	.byte	0x04, 0x17
        /*006a*/ 	.short	(.L_25 - .L_24)
.L_24:
        /*006c*/ 	.word	0x00000000
        /*0070*/ 	.short	0x0001
        /*0072*/ 	.short	0x0008
        /*0074*/ 	.byte	0x00, 0xf4, 0x21, 0x00


	//----- nvinfo : EIATTR_KPARAM_INFO
	.align		4
.L_25:
        /*0078*/ 	.byte	0x04, 0x17
        /*007a*/ 	.short	(.L_27 - .L_26)
.L_26:
        /*007c*/ 	.word	0x00000000
        /*0080*/ 	.short	0x0000
        /*0082*/ 	.short	0x0000
        /*0084*/ 	.byte	0x00, 0xf4, 0x21, 0x00


	//----- nvinfo : EIATTR_SPARSE_MMA_MASK
	.align		4
.L_27:
        /*0088*/ 	.byte	0x03, 0x50
        /*008a*/ 	.short	0x0000


	//----- nvinfo : EIATTR_MAXREG_COUNT
	.align		4
        /*008c*/ 	.byte	0x03, 0x1b
        /*008e*/ 	.short	0x00ff


	//----- nvinfo : EIATTR_EXIT_INSTR_OFFSETS
	.align		4
        /*0090*/ 	.byte	0x04, 0x1c
        /*0092*/ 	.short	(.L_29 - .L_28)


	//   ....[0]....
.L_28:
        /*0094*/ 	.word	0x00000330


	//----- nvinfo : EIATTR_REQNTID
	.align		4
.L_29:
        /*0098*/ 	.byte	0x04, 0x10
        /*009a*/ 	.short	(.L_31 - .L_30)
.L_30:
        /*009c*/ 	.word	0x00000080
        /*00a0*/ 	.word	0x00000001
        /*00a4*/ 	.word	0x00000001


	//----- nvinfo : EIATTR_CBANK_PARAM_SIZE
	.align		4
.L_31:
        /*00a8*/ 	.byte	0x03, 0x19
        /*00aa*/ 	.short	0x003c


	//----- nvinfo : EIATTR_PARAM_CBANK
	.align		4
        /*00ac*/ 	.byte	0x04, 0x0a
        /*00ae*/ 	.short	(.L_33 - .L_32)
	.align		4
.L_32:
        /*00b0*/ 	.word	index@(.nv.constant0.triton_poi_fused__native_batch_norm_legit_no_training_add_relu_6)
        /*00b4*/ 	.short	0x0210
        /*00b6*/ 	.short	0x003c


	//----- nvinfo : EIATTR_SW_WAR
	.align		4
.L_33:
        /*00b8*/ 	.byte	0x04, 0x36
        /*00ba*/ 	.short	(.L_35 - .L_34)
.L_34:
        /*00bc*/ 	.word	0x00000008
.L_35:


//--------------------- .nv.callgraph             --------------------------
	.section	.nv.callgraph,"",@"SHT_CUDA_CALLGRAPH"
	.align	4
	.sectionentsize	8
	.align		4
        /*0000*/ 	.word	0x00000000
	.align		4
        /*0004*/ 	.word	0xffffffff
	.align		4
        /*0008*/ 	.word	0x00000000
	.align		4
        /*000c*/ 	.word	0xfffffffe
	.align		4
        /*0010*/ 	.word	0x00000000
	.align		4
        /*0014*/ 	.word	0xfffffffd
	.align		4
        /*0018*/ 	.word	0x00000000
	.align		4
        /*001c*/ 	.word	0xfffffffc


//--------------------- .nv.constant4             --------------------------
	.section	.nv.constant4,"a",@progbits
	.align	8
	.align		8
.nv.constant4:
        /*0000*/ 	.dword	_$_str
	.align		8
        /*0008*/ 	.dword	_$_str_$_2


//--------------------- .text.triton_poi_fused__native_batch_norm_legit_no_training_add_relu_6 --------------------------
	.section	.text.triton_poi_fused__native_batch_norm_legit_no_training_add_relu_6,"ax",@progbits
	.align	128
        .global         triton_poi_fused__native_batch_norm_legit_no_training_add_relu_6
        .type           triton_poi_fused__native_batch_norm_legit_no_training_add_relu_6,@function
        .size           triton_poi_fused__native_batch_norm_legit_no_training_add_relu_6,(.L_x_1 - triton_poi_fused__native_batch_norm_legit_no_training_add_relu_6)
        .other          triton_poi_fused__native_batch_norm_legit_no_training_add_relu_6,@"STO_CUDA_ENTRY STV_DEFAULT"
triton_poi_fused__native_batch_norm_legit_no_training_add_relu_6:
.text.triton_poi_fused__native_batch_norm_legit_no_training_add_relu_6:
[----:B------:R-:W-:Y:S01]  /*0000*/  LDC R1, c[0x0][0x28] ;  /* 0x00000a00ff017b82 */ /* 0x000fe20000000800 */
[----:B------:R-:W1:Y:S07]  /*0010*/  S2R R0, SR_TID.X ;  /* 0x0000000000007919 */ /* 0x000e6e0000002100 */
[----:B------:R-:W2:Y:S01]  /*0020*/  LDC.64 R8, c[0x0][0x228] ;  /* 0x00008a00ff087b82 */ /* 0x000ea20000000a00 */
[----:B------:R-:W-:Y:S01]  /*0030*/  ULDC.64 UR4, c[0x0][0x208] ;  /* 0x0000820000047ab9 */ /* 0x000fe20000000a00 */
[----:B------:R-:W3:Y:S06]  /*0040*/  S2R R3, SR_CTAID.X ;  /* 0x0000000000037919 */ /* 0x000eec0000002500 */
[----:B------:R-:W4:Y:S08]  /*0050*/  LDC.64 R6, c[0x0][0x220] ;  /* 0x00008800ff067b82 */ /* 0x000f300000000a00 */
[----:B------:R-:W5:Y:S08]  /*0060*/  LDC.64 R4, c[0x0][0x218] ;  /* 0x00008600ff047b82 */ /* 0x000f700000000a00 */
[----:B------:R-:W5:Y:S01]  /*0070*/  LDC.64 R10, c[0x0][0x230] ;  /* 0x00008c00ff0a7b82 */ /* 0x000f620000000a00 */
[----:B-1----:R-:W-:-:S07]  /*0080*/  LOP3.LUT R0, R0, 0x7f, RZ, 0xc0, !PT ;  /* 0x0000007f00007812 */ /* 0x002fce00078ec0ff */
[----:B------:R-:W1:Y:S01]  /*0090*/  LDC.64 R12, c[0x0][0x238] ;  /* 0x00008e00ff0c7b82 */ /* 0x000e620000000a00 */
[----:B---3--:R-:W-:Y:S02]  /*00a0*/  SHF.R.S32.HI R2, RZ, 0x18, R3 ;  /* 0x00000018ff027819 */ /* 0x008fe40000011403 */
[----:B------:R-:W-:Y:S02]  /*00b0*/  LEA R0, R3, R0, 0x7 ;  /* 0x0000000003007211 */ /* 0x000fe400078e38ff */
[----:B------:R-:W-:-:S04]  /*00c0*/  SGXT R3, R2, 0x1 ;  /* 0x000000010203781a */ /* 0x000fc80000000200 */
[----:B------:R-:W-:-:S04]  /*00d0*/  LEA.HI R3, R3, R0, RZ, 0x6 ;  /* 0x0000000003037211 */ /* 0x000fc800078f30ff */
[----:B------:R-:W-:-:S04]  /*00e0*/  SHF.R.S32.HI R3, RZ, 0x6, R3 ;  /* 0x00000006ff037819 */ /* 0x000fc80000011403 */
[----:B------:R-:W-:-:S04]  /*00f0*/  LEA.HI R2, R3, R3, RZ, 0x7 ;  /* 0x0000000303027211 */ /* 0x000fc800078f38ff */
[----:B------:R-:W-:-:S04]  /*0100*/  LOP3.LUT R2, R2, 0xffffff80, RZ, 0xc0, !PT ;  /* 0xffffff8002027812 */ /* 0x000fc800078ec0ff */
[----:B------:R-:W-:Y:S02]  /*0110*/  IADD3 R15, R3, -R2, RZ ;  /* 0x80000002030f7210 */ /* 0x000fe40007ffe0ff */
[----:B------:R-:W3:Y:S03]  /*0120*/  LDC.64 R2, c[0x0][0x210] ;  /* 0x00008400ff027b82 */ /* 0x000ee60000000a00 */
[----:B--2---:R-:W-:-:S05]  /*0130*/  IMAD.WIDE R8, R15, 0x4, R8 ;  /* 0x000000040f087825 */ /* 0x004fca00078e0208 */
[----:B------:R1:W2:Y:S01]  /*0140*/  LDG.E.EL R16, desc[UR4][R8.64] ;  /* 0x0000000408107981 */ /* 0x0002a2000c2e1900 */
[----:B----4-:R-:W-:-:S04]  /*0150*/  IMAD.WIDE R6, R15, 0x4, R6 ;  /* 0x000000040f067825 */ /* 0x010fc800078e0206 */
[C---:B-----5:R-:W-:Y:S02]  /*0160*/  IMAD.WIDE R4, R0.reuse, 0x4, R4 ;  /* 0x0000000400047825 */ /* 0x060fe400078e0204 */
[----:B------:R-:W4:Y:S02]  /*0170*/  LDG.E.EL R7, desc[UR4][R6.64] ;  /* 0x0000000406077981 */ /* 0x000f24000c2e1900 */
[C---:B0-----:R-:W-:Y:S02]  /*0180*/  IMAD.WIDE R10, R15.reuse, 0x4, R10 ;  /* 0x000000040f0a7825 */ /* 0x041fe400078e020a */
[----:B------:R0:W4:Y:S02]  /*0190*/  LDG.E R14, desc[UR4][R4.64] ;  /* 0x00000004040e7981 */ /* 0x000124000c1e1900 */
[----:B-1----:R-:W-:Y:S02]  /*01a0*/  IMAD.WIDE R8, R15, 0x4, R12 ;  /* 0x000000040f087825 */ /* 0x002fe400078e020c */
[----:B------:R1:W5:Y:S02]  /*01b0*/  LDG.E.EL R10, desc[UR4][R10.64] ;  /* 0x000000040a0a7981 */ /* 0x000364000c2e1900 */
[----:B---3--:R-:W-:-:S02]  /*01c0*/  IMAD.WIDE R2, R0, 0x4, R2 ;  /* 0x0000000400027825 */ /* 0x008fc400078e0202 */
[----:B------:R-:W5:Y:S01]  /*01d0*/  LDG.E.EL R9, desc[UR4][R8.64] ;  /* 0x0000000408097981 */ /* 0x000f62000c2e1900 */
[----:B0-----:R-:W0:Y:S03]  /*01e0*/  LDC.64 R4, c[0x0][0x240] ;  /* 0x00009000ff047b82 */ /* 0x001e260000000a00 */
[----:B------:R-:W3:Y:S01]  /*01f0*/  LDG.E R2, desc[UR4][R2.64] ;  /* 0x0000000402027981 */ /* 0x000ee2000c1e1900 */
[----:B-1----:R-:W-:Y:S01]  /*0200*/  HFMA2.MMA R11, -RZ, RZ, 1.625, 0 ;  /* 0x3e800000ff0b7435 */ /* 0x002fe200000001ff */
[----:B--2---:R-:W-:-:S04]  /*0210*/  FADD R16, R16, 9.9999997473787516356e-06 ;  /* 0x3727c5ac10107421 */ /* 0x004fc80000000000 */
[----:B------:R-:W1:Y:S02]  /*0220*/  MUFU.SQRT R12, R16 ;  /* 0x00000010000c7308 */ /* 0x000e640000002000 */
[C---:B-1----:R-:W-:Y:S02]  /*0230*/  FSETP.GT.AND P0, PT, R12.reuse, 8.50705917302346158658e+37, PT ;  /* 0x7e8000000c00780b */ /* 0x042fe40003f04000 */
[----:B------:R-:W-:-:S11]  /*0240*/  FSETP.GEU.AND P1, PT, R12, 1.175494350822287508e-38, PT ;  /* 0x008000000c00780b */ /* 0x000fd60003f2e000 */
[----:B------:R-:W-:-:S04]  /*0250*/  @P0 FMUL R12, R12, 0.25 ;  /* 0x3e8000000c0c0820 */ /* 0x000fc80000400000 */
[----:B------:R-:W-:-:S06]  /*0260*/  @!P1 FMUL R12, R12, 16777216 ;  /* 0x4b8000000c0c9820 */ /* 0x000fcc0000400000 */
[----:B------:R-:W1:Y:S01]  /*0270*/  MUFU.RCP R12, R12 ;  /* 0x0000000c000c7308 */ /* 0x000e620000001000 */
[----:B------:R-:W-:Y:S01]  /*0280*/  FSEL R11, R11, 1, P0 ;  /* 0x3f8000000b0b7808 */ /* 0x000fe20000000000 */
[----:B----4-:R-:W-:-:S04]  /*0290*/  FADD R7, R14, -R7 ;  /* 0x800000070e077221 */ /* 0x010fc80000000000 */
[----:B------:R-:W-:-:S04]  /*02a0*/  @!P1 FMUL R11, R11, 16777216 ;  /* 0x4b8000000b0b9820 */ /* 0x000fc80000400000 */
[----:B-1----:R-:W-:-:S04]  /*02b0*/  FMUL R6, R12, R11 ;  /* 0x0000000b0c067220 */ /* 0x002fc80000400000 */
[----:B------:R-:W-:-:S04]  /*02c0*/  FMUL R6, R7, R6 ;  /* 0x0000000607067220 */ /* 0x000fc80000400000 */
[----:B-----5:R-:W-:-:S04]  /*02d0*/  FFMA R9, R10, R6, R9 ;  /* 0x000000060a097223 */ /* 0x020fc80000000009 */
[----:B---3--:R-:W-:Y:S01]  /*02e0*/  FADD R6, R2, R9 ;  /* 0x0000000902067221 */ /* 0x008fe20000000000 */
[----:B------:R-:W-:Y:S01]  /*02f0*/  FSETP.GEU.AND P0, PT, R9, -R2, PT ;  /* 0x800000020900720b */ /* 0x000fe20003f0e000 */
[----:B0-----:R-:W-:-:S03]  /*0300*/  IMAD.WIDE R2, R0, 0x4, R4 ;  /* 0x0000000400027825 */ /* 0x001fc600078e0204 */
[----:B------:R-:W-:-:S05]  /*0310*/  FSEL R5, R6, RZ, P0 ;  /* 0x000000ff06057208 */ /* 0x000fca0000000000 */
[----:B------:R-:W-:Y:S01]  /*0320*/  STG.E desc[UR4][R2.64], R5 ;  /* 0x0000000502007986 */ /* 0x000fe2000c101904 */
[----:B------:R-:W-:Y:S05]  /*0330*/  EXIT ;  /* 0x000000000000794d */ /* 0x000fea0003800000 */
.L_x_0:
[----:B------:R-:W-:-:S00]  /*0340*/  BRA `(.L_x_0) ;  /* 0xfffffffc00fc7947 */ /* 0x000fc0000383ffff */
[----:B------:R-:W-:-:S00]  /*0350*/  NOP ;  /* 0x0000000000007918 */ /* 0x000fc00000000000 */
        /* <DEDUP_REMOVED lines=10> */
.L_x_1:


//--------------------- .nv.global.init           --------------------------
	.section	.nv.global.init,"aw",@progbits
.nv.global.init:
	.type		_$_str,@object
	.size		_$_str,(_$_str_$_2 - _$_str)
_$_str:
        /*0000*/ 	.byte	0x5f, 0x5f, 0x43, 0x55, 0x44, 0x41, 0x5f, 0x46, 0x54, 0x5a, 0x00
	.type		_$_str_$_2,@object
	.size		_$_str_$_2,(.L_1 - _$_str_$_2)
_$_str_$_2:
        /*000b*/ 	.byte	0x5f, 0x5f, 0x43, 0x55, 0x44, 0x41, 0x5f, 0x50, 0x52, 0x45, 0x43, 0x5f, 0x53, 0x51, 0x52, 0x54
        /*001b*/ 	.byte	0x00
.L_1:


//--------------------- .nv.constant0.triton_poi_fused__native_batch_norm_legit_no_training_add_relu_6 --------------------------
	.section	.nv.constant0.triton_poi_fused__native_batch_norm_legit_no_training_add_relu_6,"a",@progbits
	.sectionflags	@""
	.align	4
.nv.constant0.triton_poi_fused__native_batch_norm_legit_no_training_add_relu_6:
	.zero		588
